//
// Generated by NVIDIA NVVM Compiler
//
// Compiler Build ID: CL-36424714
// Cuda compilation tools, release 13.0, V13.0.88
// Based on NVVM 20.0.0
//

.version 9.0
.target sm_100
.address_size 64

	// .globl	_Z10mul_matrixPdS_S_

.visible .entry _Z10mul_matrixPdS_S_(
	.param .u64 .ptr .align 1 _Z10mul_matrixPdS_S__param_0,
	.param .u64 .ptr .align 1 _Z10mul_matrixPdS_S__param_1,
	.param .u64 .ptr .align 1 _Z10mul_matrixPdS_S__param_2
)
{
	.reg .pred 	%p<5>;
	.reg .b32 	%r<17>;
	.reg .b64 	%rd<21>;
	.reg .b64 	%fd<52>;

	ld.param.u64 	%rd10, [_Z10mul_matrixPdS_S__param_0];
	ld.param.u64 	%rd11, [_Z10mul_matrixPdS_S__param_1];
	ld.param.u64 	%rd12, [_Z10mul_matrixPdS_S__param_2];
	mov.u32 	%r14, %ctaid.x;
	setp.gt.u32 	%p1, %r14, 2047;
	@%p1 bra 	$L__BB0_7;
	cvta.to.global.u64 	%rd13, %rd10;
	add.s64 	%rd1, %rd13, 64;
	cvta.to.global.u64 	%rd14, %rd11;
	add.s64 	%rd2, %rd14, 131072;
	mov.u32 	%r2, %ntid.x;
	mov.u32 	%r3, %tid.x;
	mov.u32 	%r4, %nctaid.x;
	cvta.to.global.u64 	%rd3, %rd12;
$L__BB0_2:
	shl.b32 	%r6, %r14, 11;
	mul.wide.u32 	%rd15, %r14, 16384;
	add.s64 	%rd4, %rd1, %rd15;
	mov.u32 	%r15, %r3;
$L__BB0_3:
	mul.wide.u32 	%rd16, %r15, 8;
	add.s64 	%rd19, %rd2, %rd16;
	mov.f64 	%fd51, 0d0000000000000000;
	mov.b32 	%r16, 0;
	mov.u64 	%rd20, %rd4;
$L__BB0_4:
	ld.global.f64 	%fd4, [%rd20+-64];
	ld.global.f64 	%fd5, [%rd19+-131072];
	fma.rn.f64 	%fd6, %fd4, %fd5, %fd51;
	ld.global.f64 	%fd7, [%rd20+-56];
	ld.global.f64 	%fd8, [%rd19+-114688];
	fma.rn.f64 	%fd9, %fd7, %fd8, %fd6;
	ld.global.f64 	%fd10, [%rd20+-48];
	ld.global.f64 	%fd11, [%rd19+-98304];
	fma.rn.f64 	%fd12, %fd10, %fd11, %fd9;
	ld.global.f64 	%fd13, [%rd20+-40];
	ld.global.f64 	%fd14, [%rd19+-81920];
	fma.rn.f64 	%fd15, %fd13, %fd14, %fd12;
	ld.global.f64 	%fd16, [%rd20+-32];
	ld.global.f64 	%fd17, [%rd19+-65536];
	fma.rn.f64 	%fd18, %fd16, %fd17, %fd15;
	ld.global.f64 	%fd19, [%rd20+-24];
	ld.global.f64 	%fd20, [%rd19+-49152];
	fma.rn.f64 	%fd21, %fd19, %fd20, %fd18;
	ld.global.f64 	%fd22, [%rd20+-16];
	ld.global.f64 	%fd23, [%rd19+-32768];
	fma.rn.f64 	%fd24, %fd22, %fd23, %fd21;
	ld.global.f64 	%fd25, [%rd20+-8];
	ld.global.f64 	%fd26, [%rd19+-16384];
	fma.rn.f64 	%fd27, %fd25, %fd26, %fd24;
	ld.global.f64 	%fd28, [%rd20];
	ld.global.f64 	%fd29, [%rd19];
	fma.rn.f64 	%fd30, %fd28, %fd29, %fd27;
	ld.global.f64 	%fd31, [%rd20+8];
	ld.global.f64 	%fd32, [%rd19+16384];
	fma.rn.f64 	%fd33, %fd31, %fd32, %fd30;
	ld.global.f64 	%fd34, [%rd20+16];
	ld.global.f64 	%fd35, [%rd19+32768];
	fma.rn.f64 	%fd36, %fd34, %fd35, %fd33;
	ld.global.f64 	%fd37, [%rd20+24];
	ld.global.f64 	%fd38, [%rd19+49152];
	fma.rn.f64 	%fd39, %fd37, %fd38, %fd36;
	ld.global.f64 	%fd40, [%rd20+32];
	ld.global.f64 	%fd41, [%rd19+65536];
	fma.rn.f64 	%fd42, %fd40, %fd41, %fd39;
	ld.global.f64 	%fd43, [%rd20+40];
	ld.global.f64 	%fd44, [%rd19+81920];
	fma.rn.f64 	%fd45, %fd43, %fd44, %fd42;
	ld.global.f64 	%fd46, [%rd20+48];
	ld.global.f64 	%fd47, [%rd19+98304];
	fma.rn.f64 	%fd48, %fd46, %fd47, %fd45;
	ld.global.f64 	%fd49, [%rd20+56];
	ld.global.f64 	%fd50, [%rd19+114688];
	fma.rn.f64 	%fd51, %fd49, %fd50, %fd48;
	add.s32 	%r16, %r16, 16;
	add.s64 	%rd20, %rd20, 128;
	add.s64 	%rd19, %rd19, 262144;
	setp.ne.s32 	%p2, %r16, 2048;
	@%p2 bra 	$L__BB0_4;
	add.s32 	%r13, %r6, %r15;
	mul.wide.u32 	%rd17, %r13, 8;
	add.s64 	%rd18, %rd3, %rd17;
	st.global.f64 	[%rd18], %fd51;
	add.s32 	%r15, %r15, %r2;
	setp.lt.u32 	%p3, %r15, 2048;
	@%p3 bra 	$L__BB0_3;
	add.s32 	%r14, %r14, %r4;
	setp.lt.u32 	%p4, %r14, 2048;
	@%p4 bra 	$L__BB0_2;
$L__BB0_7:
	ret;

}


// ===== COMPILED SASS (sm_100) =====

	.target	sm_100

	.elftype	@"ET_EXEC"


//--------------------- .note.nv.tkinfo           --------------------------
	.section	.note.nv.tkinfo,"",@"SHT_NOTE"
	.sectionflags	@"SHF_NOTE_NV_TKINFO"
	.tkinfo
        /*0018*/ 	.word	0x00000002
        /*0030*/ 	.string	""
        /*0030*/ 	.string	"ptxas"
        /*0030*/ 	.string	"Cuda compilation tools, release 13.0, V13.0.88"
        /*0030*/ 	.string	"Build cuda_13.0.r13.0/compiler.36424714_0"
        /*0030*/ 	.string	"-arch sm_100 -m 64 "



//--------------------- .note.nv.cuinfo           --------------------------
	.section	.note.nv.cuinfo,"",@"SHT_NOTE"
	.sectionflags	@"SHF_NOTE_NV_CUINFO"
        /*0018*/ 	.short	0x0002
        /*001a*/ 	.short	0x0064
        /*001c*/ 	.short	0x0082
	.zero		2


//--------------------- .nv.info                  --------------------------
	.section	.nv.info,"",@"SHT_CUDA_INFO"
	.align	4


	//----- nvinfo : EIATTR_REGCOUNT
	.align		4
        /*0000*/ 	.byte	0x04, 0x2f
        /*0002*/ 	.short	(.L_1 - .L_0)
	.align		4
.L_0:
        /*0004*/ 	.word	index@(_Z10mul_matrixPdS_S_)
        /*0008*/ 	.word	0x0000001d


	//----- nvinfo : EIATTR_FRAME_SIZE
	.align		4
.L_1:
        /*000c*/ 	.byte	0x04, 0x11
        /*000e*/ 	.short	(.L_3 - .L_2)
	.align		4
.L_2:
        /*0010*/ 	.word	index@(_Z10mul_matrixPdS_S_)
        /*0014*/ 	.word	0x00000000


	//----- nvinfo : EIATTR_MIN_STACK_SIZE
	.align		4
.L_3:
        /*0018*/ 	.byte	0x04, 0x12
        /*001a*/ 	.short	(.L_5 - .L_4)
	.align		4
.L_4:
        /*001c*/ 	.word	index@(_Z10mul_matrixPdS_S_)
        /*0020*/ 	.word	0x00000000
.L_5:


//--------------------- .nv.compat                --------------------------
	.section	.nv.compat,"",@"SHT_CUDA_COMPAT_INFO"
	.align	4
        /*0000*/ 	.byte	0x02, 0x09, 0x00, 0x00, 0x02, 0x02, 0x01, 0x00, 0x02, 0x05, 0x05, 0x00, 0x03, 0x07, 0x01, 0x01
        /*0010*/ 	.byte	0x02, 0x03, 0x00, 0x00, 0x02, 0x06, 0x01, 0x00, 0x04, 0x0b, 0x08, 0x00, 0x01, 0x00, 0x00, 0x00
        /*0020*/ 	.byte	0x00, 0x00, 0x00, 0x00


//--------------------- .nv.info._Z10mul_matrixPdS_S_ --------------------------
	.section	.nv.info._Z10mul_matrixPdS_S_,"",@"SHT_CUDA_INFO"
	.sectionflags	@""
	.align	4


	//----- nvinfo : EIATTR_CUDA_API_VERSION
	.align		4
        /*0000*/ 	.byte	0x04, 0x37
        /*0002*/ 	.short	(.L_7 - .L_6)
.L_6:
        /*0004*/ 	.word	0x00000082


	//----- nvinfo : EIATTR_KPARAM_INFO
	.align		4
.L_7:
        /*0008*/ 	.byte	0x04, 0x17
        /*000a*/ 	.short	(.L_9 - .L_8)
.L_8:
        /*000c*/ 	.word	0x00000000
        /*0010*/ 	.short	0x0002
        /*0012*/ 	.short	0x0010
        /*0014*/ 	.byte	0x00, 0xf5, 0x21, 0x00


	//----- nvinfo : EIATTR_KPARAM_INFO
	.align		4
.L_9:
        /*0018*/ 	.byte	0x04, 0x17
        /*001a*/ 	.short	(.L_11 - .L_10)
.L_10:
        /*001c*/ 	.word	0x00000000
        /*0020*/ 	.short	0x0001
        /*0022*/ 	.short	0x0008
        /*0024*/ 	.byte	0x00, 0xf5, 0x21, 0x00


	//----- nvinfo : EIATTR_KPARAM_INFO
	.align		4
.L_11:
        /*0028*/ 	.byte	0x04, 0x17
        /*002a*/ 	.short	(.L_13 - .L_12)
.L_12:
        /*002c*/ 	.word	0x00000000
        /*0030*/ 	.short	0x0000
        /*0032*/ 	.short	0x0000
        /*0034*/ 	.byte	0x00, 0xf5, 0x21, 0x00


	//----- nvinfo : EIATTR_SPARSE_MMA_MASK
	.align		4
.L_13:
        /*0038*/ 	.byte	0x03, 0x50
        /*003a*/ 	.short	0x0000


	//----- nvinfo : EIATTR_MAXREG_COUNT
	.align		4
        /*003c*/ 	.byte	0x03, 0x1b
        /*003e*/ 	.short	0x00ff


	//----- nvinfo : EIATTR_MERCURY_ISA_VERSION
	.align		4
        /*0040*/ 	.byte	0x03, 0x5f
        /*0042*/ 	.short	0x0101


	//----- nvinfo : EIATTR_VRC_CTA_INIT_COUNT
	.align		4
        /*0044*/ 	.byte	0x02, 0x4a
	.zero		1
	.zero		1


	//----- nvinfo : EIATTR_EXIT_INSTR_OFFSETS
	.align		4
        /*0048*/ 	.byte	0x04, 0x1c
        /*004a*/ 	.short	(.L_15 - .L_14)


	//   ....[0]....
.L_14:
        /*004c*/ 	.word	0x00000030


	//   ....[1]....
        /*0050*/ 	.word	0x000005d0


	//----- nvinfo : EIATTR_CRS_STACK_SIZE
	.align		4
.L_15:
        /*0054*/ 	.byte	0x04, 0x1e
        /*0056*/ 	.short	(.L_17 - .L_16)
.L_16:
        /*0058*/ 	.word	0x00000000


	//----- nvinfo : EIATTR_CBANK_PARAM_SIZE
	.align		4
.L_17:
        /*005c*/ 	.byte	0x03, 0x19
        /*005e*/ 	.short	0x0018


	//----- nvinfo : EIATTR_PARAM_CBANK
	.align		4
        /*0060*/ 	.byte	0x04, 0x0a
        /*0062*/ 	.short	(.L_19 - .L_18)
	.align		4
.L_18:
        /*0064*/ 	.word	index@(.nv.constant0._Z10mul_matrixPdS_S_)
        /*0068*/ 	.short	0x0380
        /*006a*/ 	.short	0x0018


	//----- nvinfo : EIATTR_SW_WAR
	.align		4
.L_19:
        /*006c*/ 	.byte	0x04, 0x36
        /*006e*/ 	.short	(.L_21 - .L_20)
.L_20:
        /*0070*/ 	.word	0x00000008
.L_21:


//--------------------- .nv.callgraph             --------------------------
	.section	.nv.callgraph,"",@"SHT_CUDA_CALLGRAPH"
	.align	4
	.sectionentsize	8
	.align		4
        /*0000*/ 	.word	0x00000000
	.align		4
        /*0004*/ 	.word	0xffffffff
	.align		4
        /*0008*/ 	.word	0x00000000
	.align		4
        /*000c*/ 	.word	0xfffffffe
	.align		4
        /*0010*/ 	.word	0x00000000
	.align		4
        /*0014*/ 	.word	0xfffffffd
	.align		4
        /*0018*/ 	.word	0x00000000
	.align		4
        /*001c*/ 	.word	0xfffffffc


//--------------------- .text._Z10mul_matrixPdS_S_ --------------------------
	.section	.text._Z10mul_matrixPdS_S_,"ax",@progbits
	.align	128
        .global         _Z10mul_matrixPdS_S_
        .type           _Z10mul_matrixPdS_S_,@function
        .size           _Z10mul_matrixPdS_S_,(.L_x_5 - _Z10mul_matrixPdS_S_)
        .other          _Z10mul_matrixPdS_S_,@"STO_CUDA_ENTRY STV_DEFAULT"
_Z10mul_matrixPdS_S_:
.text._Z10mul_matrixPdS_S_:
[----:B------:R-:W-:Y:S01]  /*0000*/  LDC R1, c[0x0][0x37c] ;  /* 0x0000df00ff017b82 */ /* 0x000fe20000000800 */
[----:B------:R-:W0:Y:S02]  /*0010*/  S2R R3, SR_CTAID.X ;  /* 0x0000000000037919 */ /* 0x000e240000002500 */
[----:B0-----:R-:W-:-:S13]  /*0020*/  ISETP.GT.U32.AND P0, PT, R3, 0x7ff, PT ;  /* 0x000007ff0300780c */ /* 0x001fda0003f04070 */
[----:B------:R-:W-:Y:S05]  /*0030*/  @P0 EXIT ;  /* 0x000000000000094d */ /* 0x000fea0003800000 */
[----:B------:R-:W0:Y:S01]  /*0040*/  LDC.64 R10, c[0x0][0x380] ;  /* 0x0000e000ff0a7b82 */ /* 0x000e220000000a00 */
[----:B------:R-:W1:Y:S01]  /*0050*/  LDCU UR4, c[0x0][0x360] ;  /* 0x00006c00ff0477ac */ /* 0x000e620008000800 */
[----:B------:R-:W2:Y:S01]  /*0060*/  S2R R0, SR_TID.X ;  /* 0x0000000000007919 */ /* 0x000ea20000002100 */
[----:B------:R-:W3:Y:S05]  /*0070*/  LDCU.64 UR6, c[0x0][0x358] ;  /* 0x00006b00ff0677ac */ /* 0x000eea0008000a00 */
[----:B------:R-:W4:Y:S08]  /*0080*/  LDC.64 R8, c[0x0][0x388] ;  /* 0x0000e200ff087b82 */ /* 0x000f300000000a00 */
[----:B------:R-:W1:Y:S01]  /*0090*/  LDC R2, c[0x0][0x370] ;  /* 0x0000dc00ff027b82 */ /* 0x000e620000000800 */
[----:B0-----:R-:W-:-:S05]  /*00a0*/  IADD3 R10, P0, PT, R10, 0x40, RZ ;  /* 0x000000400a0a7810 */ /* 0x001fca0007f1e0ff */
[----:B------:R-:W-:Y:S01]  /*00b0*/  IMAD.X R11, RZ, RZ, R11, P0 ;  /* 0x000000ffff0b7224 */ /* 0x000fe200000e060b */
[----:B----4-:R-:W-:-:S05]  /*00c0*/  IADD3 R8, P1, PT, R8, 0x20000, RZ ;  /* 0x0002000008087810 */ /* 0x010fca0007f3e0ff */
[----:B--23--:R-:W-:-:S08]  /*00d0*/  IMAD.X R9, RZ, RZ, R9, P1 ;  /* 0x000000ffff097224 */ /* 0x00cfd000008e0609 */
.L_x_3:
[----:B------:R-:W-:Y:S01]  /*00e0*/  MOV R4, R3 ;  /* 0x0000000300047202 */ /* 0x000fe20000000f00 */
[----:B------:R-:W-:Y:S01]  /*00f0*/  IMAD.WIDE.U32 R6, R3, 0x4000, R10 ;  /* 0x0000400003067825 */ /* 0x000fe200078e000a */
[----:B------:R-:W-:Y:S03]  /*0100*/  BSSY.RECONVERGENT B0, `(.L_x_0) ;  /* 0x000004b000007945 */ /* 0x000fe60003800200 */
[----:B-1----:R-:W-:Y:S02]  /*0110*/  IMAD.IADD R3, R2, 0x1, R3 ;  /* 0x0000000102037824 */ /* 0x002fe400078e0203 */
[----:B------:R-:W-:-:S03]  /*0120*/  IMAD.MOV.U32 R5, RZ, RZ, R0 ;  /* 0x000000ffff057224 */ /* 0x000fc600078e0000 */
[----:B0-----:R-:W-:-:S13]  /*0130*/  ISETP.GE.U32.AND P0, PT, R3, 0x800, PT ;  /* 0x000008000300780c */ /* 0x001fda0003f06070 */
.L_x_2:
[----:B------:R-:W-:-:S04]  /*0140*/  IMAD.WIDE.U32 R16, R5, 0x8, R8 ;  /* 0x0000000805107825 */ /* 0x000fc800078e0008 */
[----:B------:R-:W-:Y:S01]  /*0150*/  HFMA2 R26, -RZ, RZ, 0, 0 ;  /* 0x00000000ff1a7431 */ /* 0x000fe200000001ff */
[----:B------:R-:W-:Y:S02]  /*0160*/  MOV R18, R7 ;  /* 0x0000000700127202 */ /* 0x000fe40000000f00 */
[----:B0-----:R-:W-:Y:S01]  /*0170*/  CS2R R20, SRZ ;  /* 0x0000000000147805 */ /* 0x001fe2000001ff00 */
[----:B------:R-:W-:Y:S02]  /*0180*/  IMAD.MOV.U32 R13, RZ, RZ, R17 ;  /* 0x000000ffff0d7224 */ /* 0x000fe400078e0011 */
[----:B------:R-:W-:-:S07]  /*0190*/  IMAD.MOV.U32 R17, RZ, RZ, R6 ;  /* 0x000000ffff117224 */ /* 0x000fce00078e0006 */
.L_x_1:
[----:B------:R-:W-:Y:S01]  /*01a0*/  IMAD.MOV.U32 R12, RZ, RZ, R16 ;  /* 0x000000ffff0c7224 */ /* 0x000fe200078e0010 */
[----:B------:R-:W-:Y:S01]  /*01b0*/  MOV R14, R17 ;  /* 0x00000011000e7202 */ /* 0x000fe20000000f00 */
[----:B------:R-:W-:-:S03]  /*01c0*/  IMAD.MOV.U32 R15, RZ, RZ, R18 ;  /* 0x000000ffff0f7224 */ /* 0x000fc600078e0012 */
[----:B------:R-:W2:Y:S04]  /*01d0*/  LDG.E.64 R24, desc[UR6][R12.64+-0x20000] ;  /* 0xfe0000060c187981 */ /* 0x000ea8000c1e1b00 */
[----:B------:R-:W2:Y:S04]  /*01e0*/  LDG.E.64 R16, desc[UR6][R14.64+-0x40] ;  /* 0xffffc0060e107981 */ /* 0x000ea8000c1e1b00 */
[----:B------:R-:W3:Y:S04]  /*01f0*/  LDG.E.64 R18, desc[UR6][R14.64+-0x38] ;  /* 0xffffc8060e127981 */ /* 0x000ee8000c1e1b00 */
[----:B------:R-:W3:Y:S01]  /*0200*/  LDG.E.64 R22, desc[UR6][R12.64+-0x1c000] ;  /* 0xfe4000060c167981 */ /* 0x000ee2000c1e1b00 */
[----:B--2---:R-:W-:-:S03]  /*0210*/  DFMA R24, R16, R24, R20 ;  /* 0x000000181018722b */ /* 0x004fc60000000014 */
[----:B------:R-:W2:Y:S04]  /*0220*/  LDG.E.64 R16, desc[UR6][R14.64+-0x30] ;  /* 0xffffd0060e107981 */ /* 0x000ea8000c1e1b00 */
[----:B------:R-:W2:Y:S01]  /*0230*/  LDG.E.64 R20, desc[UR6][R12.64+-0x18000] ;  /* 0xfe8000060c147981 */ /* 0x000ea2000c1e1b00 */
[----:B---3--:R-:W-:-:S03]  /*0240*/  DFMA R22, R18, R22, R24 ;  /* 0x000000161216722b */ /* 0x008fc60000000018 */
        /* <DEDUP_REMOVED lines=38> */
[----:B------:R-:W-:-:S04]  /*04b0*/  IADD3 R26, PT, PT, R26, 0x10, RZ ;  /* 0x000000101a1a7810 */ /* 0x000fc80007ffe0ff */
[----:B------:R-:W-:Y:S01]  /*04c0*/  ISETP.NE.AND P1, PT, R26, 0x800, PT ;  /* 0x000008001a00780c */ /* 0x000fe20003f25270 */
[----:B--2---:R-:W-:Y:S01]  /*04d0*/  DFMA R20, R16, R18, R20 ;  /* 0x000000121014722b */ /* 0x004fe20000000014 */
[----:B------:R-:W-:Y:S02]  /*04e0*/  IADD3 R17, P2, PT, R14, 0x80, RZ ;  /* 0x000000800e117810 */ /* 0x000fe40007f5e0ff */
[----:B------:R-:W-:-:S05]  /*04f0*/  IADD3 R16, P3, PT, R12, 0x40000, RZ ;  /* 0x000400000c107810 */ /* 0x000fca0007f7e0ff */
[----:B---3--:R-:W-:Y:S01]  /*0500*/  DFMA R20, R22, R24, R20 ;  /* 0x000000181614722b */ /* 0x008fe20000000014 */
[----:B------:R-:W-:Y:S01]  /*0510*/  IMAD.X R18, RZ, RZ, R15, P2 ;  /* 0x000000ffff127224 */ /* 0x000fe200010e060f */
[----:B------:R-:W-:Y:S02]  /*0520*/  IADD3.X R13, PT, PT, RZ, R13, RZ, P3, !PT ;  /* 0x0000000dff0d7210 */ /* 0x000fe40001ffe4ff */
[----:B------:R-:W-:Y:S07]  /*0530*/  @P1 BRA `(.L_x_1) ;  /* 0xfffffffc00181947 */ /* 0x000fee000383ffff */
[----:B------:R-:W0:Y:S01]  /*0540*/  LDC.64 R12, c[0x0][0x390] ;  /* 0x0000e400ff0c7b82 */ /* 0x000e220000000a00 */
[----:B------:R-:W-:Y:S01]  /*0550*/  IMAD R15, R4, 0x800, R5 ;  /* 0x00000800040f7824 */ /* 0x000fe200078e0205 */
[----:B------:R-:W-:-:S04]  /*0560*/  IADD3 R5, PT, PT, R5, UR4, RZ ;  /* 0x0000000405057c10 */ /* 0x000fc8000fffe0ff */
[----:B------:R-:W-:Y:S01]  /*0570*/  ISETP.GE.U32.AND P1, PT, R5, 0x800, PT ;  /* 0x000008000500780c */ /* 0x000fe20003f26070 */
[----:B0-----:R-:W-:-:S05]  /*0580*/  IMAD.WIDE.U32 R12, R15, 0x8, R12 ;  /* 0x000000080f0c7825 */ /* 0x001fca00078e000c */
[----:B------:R0:W-:Y:S07]  /*0590*/  STG.E.64 desc[UR6][R12.64], R20 ;  /* 0x000000140c007986 */ /* 0x0001ee000c101b06 */
[----:B------:R-:W-:Y:S05]  /*05a0*/  @!P1 BRA `(.L_x_2) ;  /* 0xfffffff800e49947 */ /* 0x000fea000383ffff */
[----:B------:R-:W-:Y:S05]  /*05b0*/  BSYNC.RECONVERGENT B0 ;  /* 0x0000000000007941 */ /* 0x000fea0003800200 */
.L_x_0:
[----:B------:R-:W-:Y:S05]  /*05c0*/  @!P0 BRA `(.L_x_3) ;  /* 0xfffffff800c48947 */ /* 0x000fea000383ffff */
[----:B------:R-:W-:Y:S05]  /*05d0*/  EXIT ;  /* 0x000000000000794d */ /* 0x000fea0003800000 */
.L_x_4:
[----:B------:R-:W-:-:S00]  /*05e0*/  BRA `(.L_x_4) ;  /* 0xfffffffc00fc7947 */ /* 0x000fc0000383ffff */
[----:B------:R-:W-:-:S00]  /*05f0*/  NOP ;  /* 0x0000000000007918 */ /* 0x000fc00000000000 */
        /* <DEDUP_REMOVED lines=8> */
.L_x_5:


//--------------------- .nv.shared.reserved.0     --------------------------
	.section	.nv.shared.reserved.0,"aw",@nobits
	.weak		__nv_reservedSMEM_offset_0_alias
	.size		__nv_reservedSMEM_offset_0_alias, 0, 64
	.other		__nv_reservedSMEM_offset_0_alias,@"STO_CUDA_RESERVED_SHARED STV_DEFAULT"
__nv_reservedSMEM_offset_0_alias:
	.zero		0
	.zero		64


//--------------------- .nv.constant0._Z10mul_matrixPdS_S_ --------------------------
	.section	.nv.constant0._Z10mul_matrixPdS_S_,"a",@progbits
	.sectionflags	@""
	.align	4
.nv.constant0._Z10mul_matrixPdS_S_:
	.zero		920


//--------------------- SYMBOLS --------------------------

	.type		.nv.reservedSmem.offset0,@object
	.size		.nv.reservedSmem.offset0,0x4
